//
// Generated by NVIDIA NVVM Compiler
//
// Compiler Build ID: CL-36424714
// Cuda compilation tools, release 13.0, V13.0.88
// Based on NVVM 20.0.0
//

.version 9.0
.target sm_100
.address_size 64

	// .globl	_Z12matMulSharedPKfS0_Pfi
// _ZZ12matMulSharedPKfS0_PfiE2As has been demoted
// _ZZ12matMulSharedPKfS0_PfiE2Bs has been demoted

.visible .entry _Z12matMulSharedPKfS0_Pfi(
	.param .u64 .ptr .align 1 _Z12matMulSharedPKfS0_Pfi_param_0,
	.param .u64 .ptr .align 1 _Z12matMulSharedPKfS0_Pfi_param_1,
	.param .u64 .ptr .align 1 _Z12matMulSharedPKfS0_Pfi_param_2,
	.param .u32 _Z12matMulSharedPKfS0_Pfi_param_3
)
{
	.reg .pred 	%p<6>;
	.reg .b32 	%r<37>;
	.reg .b32 	%f<111>;
	.reg .b64 	%rd<13>;
	// demoted variable
	.shared .align 4 .b8 _ZZ12matMulSharedPKfS0_PfiE2As[4096];
	// demoted variable
	.shared .align 4 .b8 _ZZ12matMulSharedPKfS0_PfiE2Bs[4096];
	ld.param.u64 	%rd4, [_Z12matMulSharedPKfS0_Pfi_param_0];
	ld.param.u64 	%rd5, [_Z12matMulSharedPKfS0_Pfi_param_1];
	ld.param.u64 	%rd6, [_Z12matMulSharedPKfS0_Pfi_param_2];
	ld.param.u32 	%r21, [_Z12matMulSharedPKfS0_Pfi_param_3];
	mov.u32 	%r1, %tid.x;
	mov.u32 	%r2, %tid.y;
	mov.u32 	%r22, %ctaid.y;
	shl.b32 	%r23, %r22, 5;
	add.s32 	%r3, %r23, %r2;
	mov.u32 	%r24, %ctaid.x;
	shl.b32 	%r4, %r24, 5;
	add.s32 	%r5, %r4, %r1;
	setp.lt.s32 	%p1, %r21, 1;
	mov.f32 	%f110, 0f00000000;
	@%p1 bra 	$L__BB0_7;
	add.s32 	%r25, %r21, 31;
	shr.u32 	%r26, %r25, 5;
	mul.lo.s32 	%r6, %r21, %r21;
	shl.b32 	%r27, %r2, 7;
	mov.u32 	%r28, _ZZ12matMulSharedPKfS0_PfiE2As;
	add.s32 	%r7, %r28, %r27;
	shl.b32 	%r29, %r1, 2;
	add.s32 	%r8, %r7, %r29;
	mov.u32 	%r30, _ZZ12matMulSharedPKfS0_PfiE2Bs;
	add.s32 	%r10, %r30, %r29;
	add.s32 	%r9, %r10, %r27;
	neg.s32 	%r36, %r26;
	mad.lo.s32 	%r35, %r21, %r3, %r1;
	mad.lo.s32 	%r31, %r2, %r21, %r1;
	add.s32 	%r34, %r31, %r4;
	shl.b32 	%r14, %r21, 5;
	cvta.to.global.u64 	%rd1, %rd4;
	cvta.to.global.u64 	%rd2, %rd5;
	mov.f32 	%f110, 0f00000000;
$L__BB0_2:
	mul.wide.s32 	%rd7, %r35, 4;
	add.s64 	%rd3, %rd1, %rd7;
	setp.ge.s32 	%p2, %r35, %r6;
	mov.f32 	%f108, 0f00000000;
	@%p2 bra 	$L__BB0_4;
	ld.global.f32 	%f108, [%rd3];
$L__BB0_4:
	st.shared.f32 	[%r8], %f108;
	setp.ge.s32 	%p3, %r34, %r6;
	mov.f32 	%f109, 0f00000000;
	@%p3 bra 	$L__BB0_6;
	mul.wide.s32 	%rd8, %r34, 4;
	add.s64 	%rd9, %rd2, %rd8;
	ld.global.f32 	%f109, [%rd9];
$L__BB0_6:
	st.shared.f32 	[%r9], %f109;
	bar.sync 	0;
	ld.shared.f32 	%f12, [%r7];
	ld.shared.f32 	%f13, [%r10];
	fma.rn.f32 	%f14, %f12, %f13, %f110;
	ld.shared.f32 	%f15, [%r7+4];
	ld.shared.f32 	%f16, [%r10+128];
	fma.rn.f32 	%f17, %f15, %f16, %f14;
	ld.shared.f32 	%f18, [%r7+8];
	ld.shared.f32 	%f19, [%r10+256];
	fma.rn.f32 	%f20, %f18, %f19, %f17;
	ld.shared.f32 	%f21, [%r7+12];
	ld.shared.f32 	%f22, [%r10+384];
	fma.rn.f32 	%f23, %f21, %f22, %f20;
	ld.shared.f32 	%f24, [%r7+16];
	ld.shared.f32 	%f25, [%r10+512];
	fma.rn.f32 	%f26, %f24, %f25, %f23;
	ld.shared.f32 	%f27, [%r7+20];
	ld.shared.f32 	%f28, [%r10+640];
	fma.rn.f32 	%f29, %f27, %f28, %f26;
	ld.shared.f32 	%f30, [%r7+24];
	ld.shared.f32 	%f31, [%r10+768];
	fma.rn.f32 	%f32, %f30, %f31, %f29;
	ld.shared.f32 	%f33, [%r7+28];
	ld.shared.f32 	%f34, [%r10+896];
	fma.rn.f32 	%f35, %f33, %f34, %f32;
	ld.shared.f32 	%f36, [%r7+32];
	ld.shared.f32 	%f37, [%r10+1024];
	fma.rn.f32 	%f38, %f36, %f37, %f35;
	ld.shared.f32 	%f39, [%r7+36];
	ld.shared.f32 	%f40, [%r10+1152];
	fma.rn.f32 	%f41, %f39, %f40, %f38;
	ld.shared.f32 	%f42, [%r7+40];
	ld.shared.f32 	%f43, [%r10+1280];
	fma.rn.f32 	%f44, %f42, %f43, %f41;
	ld.shared.f32 	%f45, [%r7+44];
	ld.shared.f32 	%f46, [%r10+1408];
	fma.rn.f32 	%f47, %f45, %f46, %f44;
	ld.shared.f32 	%f48, [%r7+48];
	ld.shared.f32 	%f49, [%r10+1536];
	fma.rn.f32 	%f50, %f48, %f49, %f47;
	ld.shared.f32 	%f51, [%r7+52];
	ld.shared.f32 	%f52, [%r10+1664];
	fma.rn.f32 	%f53, %f51, %f52, %f50;
	ld.shared.f32 	%f54, [%r7+56];
	ld.shared.f32 	%f55, [%r10+1792];
	fma.rn.f32 	%f56, %f54, %f55, %f53;
	ld.shared.f32 	%f57, [%r7+60];
	ld.shared.f32 	%f58, [%r10+1920];
	fma.rn.f32 	%f59, %f57, %f58, %f56;
	ld.shared.f32 	%f60, [%r7+64];
	ld.shared.f32 	%f61, [%r10+2048];
	fma.rn.f32 	%f62, %f60, %f61, %f59;
	ld.shared.f32 	%f63, [%r7+68];
	ld.shared.f32 	%f64, [%r10+2176];
	fma.rn.f32 	%f65, %f63, %f64, %f62;
	ld.shared.f32 	%f66, [%r7+72];
	ld.shared.f32 	%f67, [%r10+2304];
	fma.rn.f32 	%f68, %f66, %f67, %f65;
	ld.shared.f32 	%f69, [%r7+76];
	ld.shared.f32 	%f70, [%r10+2432];
	fma.rn.f32 	%f71, %f69, %f70, %f68;
	ld.shared.f32 	%f72, [%r7+80];
	ld.shared.f32 	%f73, [%r10+2560];
	fma.rn.f32 	%f74, %f72, %f73, %f71;
	ld.shared.f32 	%f75, [%r7+84];
	ld.shared.f32 	%f76, [%r10+2688];
	fma.rn.f32 	%f77, %f75, %f76, %f74;
	ld.shared.f32 	%f78, [%r7+88];
	ld.shared.f32 	%f79, [%r10+2816];
	fma.rn.f32 	%f80, %f78, %f79, %f77;
	ld.shared.f32 	%f81, [%r7+92];
	ld.shared.f32 	%f82, [%r10+2944];
	fma.rn.f32 	%f83, %f81, %f82, %f80;
	ld.shared.f32 	%f84, [%r7+96];
	ld.shared.f32 	%f85, [%r10+3072];
	fma.rn.f32 	%f86, %f84, %f85, %f83;
	ld.shared.f32 	%f87, [%r7+100];
	ld.shared.f32 	%f88, [%r10+3200];
	fma.rn.f32 	%f89, %f87, %f88, %f86;
	ld.shared.f32 	%f90, [%r7+104];
	ld.shared.f32 	%f91, [%r10+3328];
	fma.rn.f32 	%f92, %f90, %f91, %f89;
	ld.shared.f32 	%f93, [%r7+108];
	ld.shared.f32 	%f94, [%r10+3456];
	fma.rn.f32 	%f95, %f93, %f94, %f92;
	ld.shared.f32 	%f96, [%r7+112];
	ld.shared.f32 	%f97, [%r10+3584];
	fma.rn.f32 	%f98, %f96, %f97, %f95;
	ld.shared.f32 	%f99, [%r7+116];
	ld.shared.f32 	%f100, [%r10+3712];
	fma.rn.f32 	%f101, %f99, %f100, %f98;
	ld.shared.f32 	%f102, [%r7+120];
	ld.shared.f32 	%f103, [%r10+3840];
	fma.rn.f32 	%f104, %f102, %f103, %f101;
	ld.shared.f32 	%f105, [%r7+124];
	ld.shared.f32 	%f106, [%r10+3968];
	fma.rn.f32 	%f110, %f105, %f106, %f104;
	bar.sync 	0;
	add.s32 	%r36, %r36, 1;
	setp.ne.s32 	%p4, %r36, 0;
	add.s32 	%r35, %r35, 32;
	add.s32 	%r34, %r34, %r14;
	@%p4 bra 	$L__BB0_2;
$L__BB0_7:
	max.s32 	%r32, %r3, %r5;
	setp.ge.s32 	%p5, %r32, %r21;
	@%p5 bra 	$L__BB0_9;
	mad.lo.s32 	%r33, %r21, %r3, %r5;
	cvta.to.global.u64 	%rd10, %rd6;
	mul.wide.s32 	%rd11, %r33, 4;
	add.s64 	%rd12, %rd10, %rd11;
	st.global.f32 	[%rd12], %f110;
$L__BB0_9:
	ret;

}


// ===== COMPILED SASS (sm_100) =====

	.target	sm_100

	.elftype	@"ET_EXEC"


//--------------------- .note.nv.tkinfo           --------------------------
	.section	.note.nv.tkinfo,"",@"SHT_NOTE"
	.sectionflags	@"SHF_NOTE_NV_TKINFO"
	.tkinfo
        /*0018*/ 	.word	0x00000002
        /*0030*/ 	.string	""
        /*0030*/ 	.string	"ptxas"
        /*0030*/ 	.string	"Cuda compilation tools, release 13.0, V13.0.88"
        /*0030*/ 	.string	"Build cuda_13.0.r13.0/compiler.36424714_0"
        /*0030*/ 	.string	"-arch sm_100 -m 64 "



//--------------------- .note.nv.cuinfo           --------------------------
	.section	.note.nv.cuinfo,"",@"SHT_NOTE"
	.sectionflags	@"SHF_NOTE_NV_CUINFO"
        /*0018*/ 	.short	0x0002
        /*001a*/ 	.short	0x0064
        /*001c*/ 	.short	0x0082
	.zero		2


//--------------------- .nv.info                  --------------------------
	.section	.nv.info,"",@"SHT_CUDA_INFO"
	.align	4


	//----- nvinfo : EIATTR_REGCOUNT
	.align		4
        /*0000*/ 	.byte	0x04, 0x2f
        /*0002*/ 	.short	(.L_1 - .L_0)
	.align		4
.L_0:
        /*0004*/ 	.word	index@(_Z12matMulSharedPKfS0_Pfi)
        /*0008*/ 	.word	0x00000020


	//----- nvinfo : EIATTR_FRAME_SIZE
	.align		4
.L_1:
        /*000c*/ 	.byte	0x04, 0x11
        /*000e*/ 	.short	(.L_3 - .L_2)
	.align		4
.L_2:
        /*0010*/ 	.word	index@(_Z12matMulSharedPKfS0_Pfi)
        /*0014*/ 	.word	0x00000000


	//----- nvinfo : EIATTR_MIN_STACK_SIZE
	.align		4
.L_3:
        /*0018*/ 	.byte	0x04, 0x12
        /*001a*/ 	.short	(.L_5 - .L_4)
	.align		4
.L_4:
        /*001c*/ 	.word	index@(_Z12matMulSharedPKfS0_Pfi)
        /*0020*/ 	.word	0x00000000
.L_5:


//--------------------- .nv.compat                --------------------------
	.section	.nv.compat,"",@"SHT_CUDA_COMPAT_INFO"
	.align	4
        /*0000*/ 	.byte	0x02, 0x09, 0x00, 0x00, 0x02, 0x02, 0x01, 0x00, 0x02, 0x05, 0x05, 0x00, 0x03, 0x07, 0x01, 0x01
        /*0010*/ 	.byte	0x02, 0x03, 0x00, 0x00, 0x02, 0x06, 0x01, 0x00, 0x04, 0x0b, 0x08, 0x00, 0x09, 0x00, 0x00, 0x00
        /*0020*/ 	.byte	0x00, 0x00, 0x00, 0x00


//--------------------- .nv.info._Z12matMulSharedPKfS0_Pfi --------------------------
	.section	.nv.info._Z12matMulSharedPKfS0_Pfi,"",@"SHT_CUDA_INFO"
	.sectionflags	@""
	.align	4


	//----- nvinfo : EIATTR_CUDA_API_VERSION
	.align		4
        /*0000*/ 	.byte	0x04, 0x37
        /*0002*/ 	.short	(.L_7 - .L_6)
.L_6:
        /*0004*/ 	.word	0x00000082


	//----- nvinfo : EIATTR_KPARAM_INFO
	.align		4
.L_7:
        /*0008*/ 	.byte	0x04, 0x17
        /*000a*/ 	.short	(.L_9 - .L_8)
.L_8:
        /*000c*/ 	.word	0x00000000
        /*0010*/ 	.short	0x0003
        /*0012*/ 	.short	0x0018
        /*0014*/ 	.byte	0x00, 0xf0, 0x11, 0x00


	//----- nvinfo : EIATTR_KPARAM_INFO
	.align		4
.L_9:
        /*0018*/ 	.byte	0x04, 0x17
        /*001a*/ 	.short	(.L_11 - .L_10)
.L_10:
        /*001c*/ 	.word	0x00000000
        /*0020*/ 	.short	0x0002
        /*0022*/ 	.short	0x0010
        /*0024*/ 	.byte	0x00, 0xf5, 0x21, 0x00


	//----- nvinfo : EIATTR_KPARAM_INFO
	.align		4
.L_11:
        /*0028*/ 	.byte	0x04, 0x17
        /*002a*/ 	.short	(.L_13 - .L_12)
.L_12:
        /*002c*/ 	.word	0x00000000
        /*0030*/ 	.short	0x0001
        /*0032*/ 	.short	0x0008
        /*0034*/ 	.byte	0x00, 0xf5, 0x21, 0x00


	//----- nvinfo : EIATTR_KPARAM_INFO
	.align		4
.L_13:
        /*0038*/ 	.byte	0x04, 0x17
        /*003a*/ 	.short	(.L_15 - .L_14)
.L_14:
        /*003c*/ 	.word	0x00000000
        /*0040*/ 	.short	0x0000
        /*0042*/ 	.short	0x0000
        /*0044*/ 	.byte	0x00, 0xf5, 0x21, 0x00


	//----- nvinfo : EIATTR_SPARSE_MMA_MASK
	.align		4
.L_15:
        /*0048*/ 	.byte	0x03, 0x50
        /*004a*/ 	.short	0x0000


	//----- nvinfo : EIATTR_MAXREG_COUNT
	.align		4
        /*004c*/ 	.byte	0x03, 0x1b
        /*004e*/ 	.short	0x00ff


	//----- nvinfo : EIATTR_NUM_BARRIERS
	.align		4
        /*0050*/ 	.byte	0x02, 0x4c
        /*0052*/ 	.byte	0x01
	.zero		1


	//----- nvinfo : EIATTR_MERCURY_ISA_VERSION
	.align		4
        /*0054*/ 	.byte	0x03, 0x5f
        /*0056*/ 	.short	0x0101


	//----- nvinfo : EIATTR_VRC_CTA_INIT_COUNT
	.align		4
        /*0058*/ 	.byte	0x02, 0x4a
	.zero		1
	.zero		1


	//----- nvinfo : EIATTR_EXIT_INSTR_OFFSETS
	.align		4
        /*005c*/ 	.byte	0x04, 0x1c
        /*005e*/ 	.short	(.L_17 - .L_16)


	//   ....[0]....
.L_16:
        /*0060*/ 	.word	0x000007d0


	//   ....[1]....
        /*0064*/ 	.word	0x00000820


	//----- nvinfo : EIATTR_CBANK_PARAM_SIZE
	.align		4
.L_17:
        /*0068*/ 	.byte	0x03, 0x19
        /*006a*/ 	.short	0x001c


	//----- nvinfo : EIATTR_PARAM_CBANK
	.align		4
        /*006c*/ 	.byte	0x04, 0x0a
        /*006e*/ 	.short	(.L_19 - .L_18)
	.align		4
.L_18:
        /*0070*/ 	.word	index@(.nv.constant0._Z12matMulSharedPKfS0_Pfi)
        /*0074*/ 	.short	0x0380
        /*0076*/ 	.short	0x001c


	//----- nvinfo : EIATTR_SW_WAR
	.align		4
.L_19:
        /*0078*/ 	.byte	0x04, 0x36
        /*007a*/ 	.short	(.L_21 - .L_20)
.L_20:
        /*007c*/ 	.word	0x00000008
.L_21:


//--------------------- .nv.callgraph             --------------------------
	.section	.nv.callgraph,"",@"SHT_CUDA_CALLGRAPH"
	.align	4
	.sectionentsize	8
	.align		4
        /*0000*/ 	.word	0x00000000
	.align		4
        /*0004*/ 	.word	0xffffffff
	.align		4
        /*0008*/ 	.word	0x00000000
	.align		4
        /*000c*/ 	.word	0xfffffffe
	.align		4
        /*0010*/ 	.word	0x00000000
	.align		4
        /*0014*/ 	.word	0xfffffffd
	.align		4
        /*0018*/ 	.word	0x00000000
	.align		4
        /*001c*/ 	.word	0xfffffffc


//--------------------- .text._Z12matMulSharedPKfS0_Pfi --------------------------
	.section	.text._Z12matMulSharedPKfS0_Pfi,"ax",@progbits
	.align	128
        .global         _Z12matMulSharedPKfS0_Pfi
        .type           _Z12matMulSharedPKfS0_Pfi,@function
        .size           _Z12matMulSharedPKfS0_Pfi,(.L_x_3 - _Z12matMulSharedPKfS0_Pfi)
        .other          _Z12matMulSharedPKfS0_Pfi,@"STO_CUDA_ENTRY STV_DEFAULT"
_Z12matMulSharedPKfS0_Pfi:
.text._Z12matMulSharedPKfS0_Pfi:
[----:B------:R-:W-:Y:S01]  /*0000*/  LDC R1, c[0x0][0x37c] ;  /* 0x0000df00ff017b82 */ /* 0x000fe20000000800 */
[----:B------:R-:W0:Y:S01]  /*0010*/  LDCU UR4, c[0x0][0x398] ;  /* 0x00007300ff0477ac */ /* 0x000e220008000800 */
[----:B------:R-:W1:Y:S01]  /*0020*/  S2R R5, SR_TID.Y ;  /* 0x0000000000057919 */ /* 0x000e620000002200 */
[----:B------:R-:W-:Y:S01]  /*0030*/  HFMA2 R23, -RZ, RZ, 0, 0 ;  /* 0x00000000ff177431 */ /* 0x000fe200000001ff */
[----:B------:R-:W2:Y:S01]  /*0040*/  LDCU.64 UR8, c[0x0][0x358] ;  /* 0x00006b00ff0877ac */ /* 0x000ea20008000a00 */
[----:B------:R-:W3:Y:S01]  /*0050*/  S2R R7, SR_TID.X ;  /* 0x0000000000077919 */ /* 0x000ee20000002100 */
[----:B------:R-:W3:Y:S01]  /*0060*/  S2R R6, SR_CTAID.X ;  /* 0x0000000000067919 */ /* 0x000ee20000002500 */
[----:B------:R-:W1:Y:S01]  /*0070*/  S2R R0, SR_CTAID.Y ;  /* 0x0000000000007919 */ /* 0x000e620000002600 */
[----:B0-----:R-:W-:-:S04]  /*0080*/  MOV R8, UR4 ;  /* 0x0000000400087c02 */ /* 0x001fc80008000f00 */
[----:B------:R-:W-:Y:S02]  /*0090*/  ISETP.GE.AND P0, PT, R8, 0x1, PT ;  /* 0x000000010800780c */ /* 0x000fe40003f06270 */
[----:B---3--:R-:W-:Y:S02]  /*00a0*/  LEA R18, R6, R7, 0x5 ;  /* 0x0000000706127211 */ /* 0x008fe400078e28ff */
[----:B-1----:R-:W-:-:S09]  /*00b0*/  LEA R19, R0, R5, 0x5 ;  /* 0x0000000500137211 */ /* 0x002fd200078e28ff */
[----:B--2---:R-:W-:Y:S05]  /*00c0*/  @!P0 BRA `(.L_x_0) ;  /* 0x0000000400b88947 */ /* 0x004fea0003800000 */
[----:B------:R-:W0:Y:S01]  /*00d0*/  S2UR UR6, SR_CgaCtaId ;  /* 0x00000000000679c3 */ /* 0x000e220000008800 */
[----:B------:R-:W-:Y:S01]  /*00e0*/  UMOV UR4, 0x400 ;  /* 0x0000040000047882 */ /* 0x000fe20000000000 */
[-CC-:B------:R-:W-:Y:S01]  /*00f0*/  IMAD R3, R5, R8.reuse, R7.reuse ;  /* 0x0000000805037224 */ /* 0x180fe200078e0207 */
[----:B------:R-:W-:Y:S01]  /*0100*/  UIADD3 UR5, UPT, UPT, UR4, 0x1000, URZ ;  /* 0x0000100004057890 */ /* 0x000fe2000fffe0ff */
[C---:B------:R-:W-:Y:S01]  /*0110*/  IADD3 R4, PT, PT, R8.reuse, 0x1f, RZ ;  /* 0x0000001f08047810 */ /* 0x040fe20007ffe0ff */
[-C--:B------:R-:W-:Y:S01]  /*0120*/  IMAD R0, R19, R8.reuse, R7 ;  /* 0x0000000813007224 */ /* 0x080fe200078e0207 */
[----:B------:R-:W-:Y:S01]  /*0130*/  MOV R23, RZ ;  /* 0x000000ff00177202 */ /* 0x000fe20000000f00 */
[----:B------:R-:W-:Y:S01]  /*0140*/  IMAD R17, R8, R8, RZ ;  /* 0x0000000808117224 */ /* 0x000fe200078e02ff */
[----:B------:R-:W1:Y:S01]  /*0150*/  LDC R2, c[0x0][0x398] ;  /* 0x0000e600ff027b82 */ /* 0x000e620000000800 */
[----:B------:R-:W-:Y:S02]  /*0160*/  LEA R3, R6, R3, 0x5 ;  /* 0x0000000306037211 */ /* 0x000fe400078e28ff */
[----:B------:R-:W-:-:S04]  /*0170*/  SHF.R.U32.HI R4, RZ, 0x5, R4 ;  /* 0x00000005ff047819 */ /* 0x000fc80000011604 */
[----:B------:R-:W-:Y:S01]  /*0180*/  IADD3 R4, PT, PT, -R4, RZ, RZ ;  /* 0x000000ff04047210 */ /* 0x000fe20007ffe1ff */
[----:B------:R-:W2:Y:S01]  /*0190*/  LDC.64 R20, c[0x0][0x380] ;  /* 0x0000e000ff147b82 */ /* 0x000ea20000000a00 */
[----:B0-----:R-:W-:Y:S02]  /*01a0*/  ULEA UR4, UR6, UR4, 0x18 ;  /* 0x0000000406047291 */ /* 0x001fe4000f8ec0ff */
[----:B------:R-:W-:-:S04]  /*01b0*/  ULEA UR5, UR6, UR5, 0x18 ;  /* 0x0000000506057291 */ /* 0x000fc8000f8ec0ff */
[----:B------:R-:W-:Y:S02]  /*01c0*/  LEA R16, R5, UR4, 0x7 ;  /* 0x0000000405107c11 */ /* 0x000fe4000f8e38ff */
[C---:B------:R-:W-:Y:S02]  /*01d0*/  LEA R6, R7.reuse, UR5, 0x2 ;  /* 0x0000000507067c11 */ /* 0x040fe4000f8e10ff */
[----:B------:R-:W-:Y:S02]  /*01e0*/  LEA R7, R7, R16, 0x2 ;  /* 0x0000001007077211 */ /* 0x000fe400078e10ff */
[----:B------:R-:W-:-:S07]  /*01f0*/  LEA R5, R5, R6, 0x7 ;  /* 0x0000000605057211 */ /* 0x000fce00078e38ff */
.L_x_1:
[-C--:B------:R-:W-:Y:S01]  /*0200*/  ISETP.GE.AND P1, PT, R3, R17.reuse, PT ;  /* 0x000000110300720c */ /* 0x080fe20003f26270 */
[----:B------:R-:W-:Y:S01]  /*0210*/  HFMA2 R26, -RZ, RZ, 0, 0 ;  /* 0x00000000ff1a7431 */ /* 0x000fe200000001ff */
[C---:B------:R-:W-:Y:S01]  /*0220*/  ISETP.GE.AND P0, PT, R0.reuse, R17, PT ;  /* 0x000000110000720c */ /* 0x040fe20003f06270 */
[----:B--2---:R-:W-:Y:S01]  /*0230*/  IMAD.WIDE R8, R0, 0x4, R20 ;  /* 0x0000000400087825 */ /* 0x004fe200078e0214 */
[----:B------:R-:W-:-:S09]  /*0240*/  MOV R22, RZ ;  /* 0x000000ff00167202 */ /* 0x000fd20000000f00 */
[----:B------:R-:W0:Y:S02]  /*0250*/  @!P1 LDC.64 R10, c[0x0][0x388] ;  /* 0x0000e200ff0a9b82 */ /* 0x000e240000000a00 */
[----:B------:R-:W2:Y:S01]  /*0260*/  @!P0 LDG.E R22, desc[UR8][R8.64] ;  /* 0x0000000808168981 */ /* 0x000ea2000c1e1900 */
[----:B0-----:R-:W-:-:S05]  /*0270*/  @!P1 IMAD.WIDE R10, R3, 0x4, R10 ;  /* 0x00000004030a9825 */ /* 0x001fca00078e020a */
[----:B------:R-:W3:Y:S04]  /*0280*/  @!P1 LDG.E R26, desc[UR8][R10.64] ;  /* 0x000000080a1a9981 */ /* 0x000ee8000c1e1900 */
[----:B--2---:R-:W-:Y:S04]  /*0290*/  STS [R7], R22 ;  /* 0x0000001607007388 */ /* 0x004fe80000000800 */
[----:B---3--:R-:W-:Y:S01]  /*02a0*/  STS [R5], R26 ;  /* 0x0000001a05007388 */ /* 0x008fe20000000800 */
[----:B------:R-:W-:Y:S06]  /*02b0*/  BAR.SYNC.DEFER_BLOCKING 0x0 ;  /* 0x0000000000007b1d */ /* 0x000fec0000010000 */
[----:B------:R-:W-:Y:S04]  /*02c0*/  LDS R27, [R6] ;  /* 0x00000000061b7984 */ /* 0x000fe80000000800 */
[----:B------:R-:W0:Y:S04]  /*02d0*/  LDS.128 R12, [R16] ;  /* 0x00000000100c7984 */ /* 0x000e280000000c00 */
[----:B------:R-:W2:Y:S04]  /*02e0*/  LDS R29, [R6+0x80] ;  /* 0x00008000061d7984 */ /* 0x000ea80000000800 */
[----:B------:R-:W3:Y:S04]  /*02f0*/  LDS R25, [R6+0x100] ;  /* 0x0001000006197984 */ /* 0x000ee80000000800 */
[----:B------:R-:W4:Y:S04]  /*0300*/  LDS R24, [R6+0x180] ;  /* 0x0001800006187984 */ /* 0x000f280000000800 */
[----:B------:R-:W-:Y:S04]  /*0310*/  LDS.128 R8, [R16+0x10] ;  /* 0x0000100010087984 */ /* 0x000fe80000000c00 */
[----:B------:R-:W-:Y:S04]  /*0320*/  LDS R22, [R6+0x280] ;  /* 0x0002800006167984 */ /* 0x000fe80000000800 */
[----:B------:R-:W-:Y:S01]  /*0330*/  LDS R26, [R6+0xb80] ;  /* 0x000b8000061a7984 */ /* 0x000fe20000000800 */
[----:B0-----:R-:W-:-:S03]  /*0340*/  FFMA R12, R12, R27, R23 ;  /* 0x0000001b0c0c7223 */ /* 0x001fc60000000017 */
[----:B------:R-:W0:Y:S01]  /*0350*/  LDS R23, [R6+0x200] ;  /* 0x0002000006177984 */ /* 0x000e220000000800 */
[----:B--2---:R-:W-:-:S04]  /*0360*/  FFMA R12, R29, R13, R12 ;  /* 0x0000000d1d0c7223 */ /* 0x004fc8000000000c */
[----:B---3--:R-:W-:Y:S02]  /*0370*/  FFMA R13, R25, R14, R12 ;  /* 0x0000000e190d7223 */ /* 0x008fe4000000000c */
[----:B------:R-:W2:Y:S02]  /*0380*/  LDS R25, [R6+0x300] ;  /* 0x0003000006197984 */ /* 0x000ea40000000800 */
[----:B----4-:R-:W-:Y:S02]  /*0390*/  FFMA R13, R24, R15, R13 ;  /* 0x0000000f180d7223 */ /* 0x010fe4000000000d */
[----:B------:R-:W3:Y:S02]  /*03a0*/  LDS R24, [R6+0x380] ;  /* 0x0003800006187984 */ /* 0x000ee40000000800 */
[----:B0-----:R-:W-:Y:S02]  /*03b0*/  FFMA R27, R8, R23, R13 ;  /* 0x00000017081b7223 */ /* 0x001fe4000000000d */
[----:B------:R-:W-:Y:S04]  /*03c0*/  LDS R23, [R6+0x400] ;  /* 0x0004000006177984 */ /* 0x000fe80000000800 */
[----:B------:R-:W0:Y:S01]  /*03d0*/  LDS.128 R12, [R16+0x20] ;  /* 0x00002000100c7984 */ /* 0x000e220000000c00 */
[----:B------:R-:W-:-:S03]  /*03e0*/  FFMA R8, R22, R9, R27 ;  /* 0x0000000916087223 */ /* 0x000fc6000000001b */
[----:B------:R-:W4:Y:S01]  /*03f0*/  LDS R22, [R6+0x480] ;  /* 0x0004800006167984 */ /* 0x000f220000000800 */
[----:B--2---:R-:W-:-:S03]  /*0400*/  FFMA R9, R25, R10, R8 ;  /* 0x0000000a19097223 */ /* 0x004fc60000000008 */
[----:B------:R-:W2:Y:S01]  /*0410*/  LDS R25, [R6+0x500] ;  /* 0x0005000006197984 */ /* 0x000ea20000000800 */
[----:B---3--:R-:W-:-:S03]  /*0420*/  FFMA R9, R24, R11, R9 ;  /* 0x0000000b18097223 */ /* 0x008fc60000000009 */
[----:B------:R-:W3:Y:S01]  /*0430*/  LDS R24, [R6+0x580] ;  /* 0x0005800006187984 */ /* 0x000ee20000000800 */
[----:B0-----:R-:W-:-:S03]  /*0440*/  FFMA R27, R12, R23, R9 ;  /* 0x000000170c1b7223 */ /* 0x001fc60000000009 */
[----:B------:R-:W-:Y:S04]  /*0450*/  LDS R23, [R6+0x600] ;  /* 0x0006000006177984 */ /* 0x000fe80000000800 */
[----:B------:R-:W0:Y:S01]  /*0460*/  LDS.128 R8, [R16+0x30] ;  /* 0x0000300010087984 */ /* 0x000e220000000c00 */
[----:B----4-:R-:W-:-:S03]  /*0470*/  FFMA R12, R22, R13, R27 ;  /* 0x0000000d160c7223 */ /* 0x010fc6000000001b */
        /* <DEDUP_REMOVED lines=22> */
[----:B------:R-:W-:Y:S04]  /*05e0*/  LDS R27, [R6+0xc00] ;  /* 0x000c0000061b7984 */ /* 0x000fe80000000800 */
[----:B------:R-:W-:Y:S01]  /*05f0*/  LDS R24, [R6+0xc80] ;  /* 0x000c800006187984 */ /* 0x000fe20000000800 */
[----:B0-----:R-:W-:-:S03]  /*0600*/  FFMA R23, R8, R23, R13 ;  /* 0x0000001708177223 */ /* 0x001fc6000000000d */
[----:B------:R-:W0:Y:S01]  /*0610*/  LDS.128 R12, [R16+0x60] ;  /* 0x00006000100c7984 */ /* 0x000e220000000c00 */
[----:B----4-:R-:W-:-:S03]  /*0620*/  FFMA R22, R22, R9, R23 ;  /* 0x0000000916167223 */ /* 0x010fc60000000017 */
[----:B------:R-:W3:Y:S01]  /*0630*/  LDS R23, [R6+0xd00] ;  /* 0x000d000006177984 */ /* 0x000ee20000000800 */
[----:B--2---:R-:W-:-:S03]  /*0640*/  FFMA R25, R25, R10, R22 ;  /* 0x0000000a19197223 */ /* 0x004fc60000000016 */
[----:B------:R-:W2:Y:S01]  /*0650*/  LDS R22, [R6+0xd80] ;  /* 0x000d800006167984 */ /* 0x000ea20000000800 */
[----:B------:R-:W-:-:S03]  /*0660*/  FFMA R11, R26, R11, R25 ;  /* 0x0000000b1a0b7223 */ /* 0x000fc60000000019 */
[----:B------:R-:W-:Y:S01]  /*0670*/  LDS R25, [R6+0xe00] ;  /* 0x000e000006197984 */ /* 0x000fe20000000800 */
[----:B0-----:R-:W-:-:S03]  /*0680*/  FFMA R27, R12, R27, R11 ;  /* 0x0000001b0c1b7223 */ /* 0x001fc6000000000b */
[----:B------:R-:W0:Y:S01]  /*0690*/  LDS.128 R8, [R16+0x70] ;  /* 0x0000700010087984 */ /* 0x000e220000000c00 */
[----:B------:R-:W-:-:S03]  /*06a0*/  FFMA R24, R24, R13, R27 ;  /* 0x0000000d18187223 */ /* 0x000fc6000000001b */
[----:B------:R-:W4:Y:S04]  /*06b0*/  LDS R27, [R6+0xe80] ;  /* 0x000e8000061b7984 */ /* 0x000f280000000800 */
[----:B------:R-:W5:Y:S04]  /*06c0*/  LDS R13, [R6+0xf00] ;  /* 0x000f0000060d7984 */ /* 0x000f680000000800 */
[----:B------:R-:W1:Y:S01]  /*06d0*/  LDS R12, [R6+0xf80] ;  /* 0x000f8000060c7984 */ /* 0x000e620000000800 */
[----:B---3--:R-:W-:Y:S01]  /*06e0*/  FFMA R23, R23, R14, R24 ;  /* 0x0000000e17177223 */ /* 0x008fe20000000018 */
[----:B------:R-:W-:-:S03]  /*06f0*/  IADD3 R4, PT, PT, R4, 0x1, RZ ;  /* 0x0000000104047810 */ /* 0x000fc60007ffe0ff */
[----:B--2---:R-:W-:Y:S01]  /*0700*/  FFMA R15, R22, R15, R23 ;  /* 0x0000000f160f7223 */ /* 0x004fe20000000017 */
[----:B------:R-:W-:Y:S01]  /*0710*/  BAR.SYNC.DEFER_BLOCKING 0x0 ;  /* 0x0000000000007b1d */ /* 0x000fe20000010000 */
[----:B------:R-:W-:Y:S02]  /*0720*/  ISETP.NE.AND P0, PT, R4, RZ, PT ;  /* 0x000000ff0400720c */ /* 0x000fe40003f05270 */
[----:B------:R-:W-:Y:S01]  /*0730*/  IADD3 R0, PT, PT, R0, 0x20, RZ ;  /* 0x0000002000007810 */ /* 0x000fe20007ffe0ff */
[----:B0-----:R-:W-:-:S04]  /*0740*/  FFMA R8, R8, R25, R15 ;  /* 0x0000001908087223 */ /* 0x001fc8000000000f */
[----:B----4-:R-:W-:-:S04]  /*0750*/  FFMA R8, R27, R9, R8 ;  /* 0x000000091b087223 */ /* 0x010fc80000000008 */
[----:B-----5:R-:W-:Y:S01]  /*0760*/  FFMA R13, R13, R10, R8 ;  /* 0x0000000a0d0d7223 */ /* 0x020fe20000000008 */
[----:B-1----:R-:W-:-:S03]  /*0770*/  MOV R8, R2 ;  /* 0x0000000200087202 */ /* 0x002fc60000000f00 */
[----:B------:R-:W-:Y:S01]  /*0780*/  FFMA R23, R12, R11, R13 ;  /* 0x0000000b0c177223 */ /* 0x000fe2000000000d */
[----:B------:R-:W-:Y:S01]  /*0790*/  LEA R3, R8, R3, 0x5 ;  /* 0x0000000308037211 */ /* 0x000fe200078e28ff */
[----:B------:R-:W-:Y:S06]  /*07a0*/  @P0 BRA `(.L_x_1) ;  /* 0xfffffff800940947 */ /* 0x000fec000383ffff */
.L_x_0:
[----:B------:R-:W-:-:S04]  /*07b0*/  VIMNMX R0, PT, PT, R19, R18, !PT ;  /* 0x0000001213007248 */ /* 0x000fc80007fe0100 */
[----:B------:R-:W-:-:S13]  /*07c0*/  ISETP.GE.AND P0, PT, R0, R8, PT ;  /* 0x000000080000720c */ /* 0x000fda0003f06270 */
[----:B------:R-:W-:Y:S05]  /*07d0*/  @P0 EXIT ;  /* 0x000000000000094d */ /* 0x000fea0003800000 */
[----:B------:R-:W0:Y:S01]  /*07e0*/  LDC.64 R2, c[0x0][0x390] ;  /* 0x0000e400ff027b82 */ /* 0x000e220000000a00 */
[----:B------:R-:W-:-:S04]  /*07f0*/  IMAD R19, R19, R8, R18 ;  /* 0x0000000813137224 */ /* 0x000fc800078e0212 */
[----:B0-----:R-:W-:-:S05]  /*0800*/  IMAD.WIDE R2, R19, 0x4, R2 ;  /* 0x0000000413027825 */ /* 0x001fca00078e0202 */
[----:B------:R-:W-:Y:S01]  /*0810*/  STG.E desc[UR8][R2.64], R23 ;  /* 0x0000001702007986 */ /* 0x000fe2000c101908 */
[----:B------:R-:W-:Y:S05]  /*0820*/  EXIT ;  /* 0x000000000000794d */ /* 0x000fea0003800000 */
.L_x_2:
[----:B------:R-:W-:-:S00]  /*0830*/  BRA `(.L_x_2) ;  /* 0xfffffffc00fc7947 */ /* 0x000fc0000383ffff */
[----:B------:R-:W-:-:S00]  /*0840*/  NOP ;  /* 0x0000000000007918 */ /* 0x000fc00000000000 */
        /* <DEDUP_REMOVED lines=11> */
.L_x_3:


//--------------------- .nv.shared._Z12matMulSharedPKfS0_Pfi --------------------------
	.section	.nv.shared._Z12matMulSharedPKfS0_Pfi,"aw",@nobits
	.sectionflags	@""
	.align	4
.nv.shared._Z12matMulSharedPKfS0_Pfi:
	.zero		9216


//--------------------- .nv.shared.reserved.0     --------------------------
	.section	.nv.shared.reserved.0,"aw",@nobits
	.weak		__nv_reservedSMEM_offset_0_alias
	.size		__nv_reservedSMEM_offset_0_alias, 0, 64
	.other		__nv_reservedSMEM_offset_0_alias,@"STO_CUDA_RESERVED_SHARED STV_DEFAULT"
__nv_reservedSMEM_offset_0_alias:
	.zero		0
	.zero		64


//--------------------- .nv.constant0._Z12matMulSharedPKfS0_Pfi --------------------------
	.section	.nv.constant0._Z12matMulSharedPKfS0_Pfi,"a",@progbits
	.sectionflags	@""
	.align	4
.nv.constant0._Z12matMulSharedPKfS0_Pfi:
	.zero		924


//--------------------- SYMBOLS --------------------------

	.type		.nv.reservedSmem.offset0,@object
	.size		.nv.reservedSmem.offset0,0x4
	.type		.nv.reservedSmem.cap,@object
	.size		.nv.reservedSmem.cap,0x4
